//
// Generated by NVIDIA NVVM Compiler
//
// Compiler Build ID: CL-36424714
// Cuda compilation tools, release 13.0, V13.0.88
// Based on NVVM 20.0.0
//

.version 9.0
.target sm_100
.address_size 64

	// .globl	_Z3funPiS_

.visible .entry _Z3funPiS_(
	.param .u64 .ptr .align 1 _Z3funPiS__param_0,
	.param .u64 .ptr .align 1 _Z3funPiS__param_1
)
{
	.reg .b32 	%r<5>;
	.reg .b64 	%rd<8>;

	ld.param.u64 	%rd1, [_Z3funPiS__param_0];
	ld.param.u64 	%rd2, [_Z3funPiS__param_1];
	cvta.to.global.u64 	%rd3, %rd1;
	cvta.to.global.u64 	%rd4, %rd2;
	mov.u32 	%r1, %tid.x;
	mul.wide.u32 	%rd5, %r1, 4;
	add.s64 	%rd6, %rd4, %rd5;
	ld.global.u32 	%r2, [%rd6];
	mul.lo.s32 	%r3, %r2, %r2;
	mul.lo.s32 	%r4, %r3, %r2;
	add.s64 	%rd7, %rd3, %rd5;
	st.global.u32 	[%rd7], %r4;
	ret;

}


// ===== COMPILED SASS (sm_100) =====

	.target	sm_100

	.elftype	@"ET_EXEC"


//--------------------- .note.nv.tkinfo           --------------------------
	.section	.note.nv.tkinfo,"",@"SHT_NOTE"
	.sectionflags	@"SHF_NOTE_NV_TKINFO"
	.tkinfo
        /*0018*/ 	.word	0x00000002
        /*0030*/ 	.string	""
        /*0030*/ 	.string	"ptxas"
        /*0030*/ 	.string	"Cuda compilation tools, release 13.0, V13.0.88"
        /*0030*/ 	.string	"Build cuda_13.0.r13.0/compiler.36424714_0"
        /*0030*/ 	.string	"-arch sm_100 -m 64 "



//--------------------- .note.nv.cuinfo           --------------------------
	.section	.note.nv.cuinfo,"",@"SHT_NOTE"
	.sectionflags	@"SHF_NOTE_NV_CUINFO"
        /*0018*/ 	.short	0x0002
        /*001a*/ 	.short	0x0064
        /*001c*/ 	.short	0x0082
	.zero		2


//--------------------- .nv.info                  --------------------------
	.section	.nv.info,"",@"SHT_CUDA_INFO"
	.align	4


	//----- nvinfo : EIATTR_REGCOUNT
	.align		4
        /*0000*/ 	.byte	0x04, 0x2f
        /*0002*/ 	.short	(.L_1 - .L_0)
	.align		4
.L_0:
        /*0004*/ 	.word	index@(_Z3funPiS_)
        /*0008*/ 	.word	0x0000000c


	//----- nvinfo : EIATTR_FRAME_SIZE
	.align		4
.L_1:
        /*000c*/ 	.byte	0x04, 0x11
        /*000e*/ 	.short	(.L_3 - .L_2)
	.align		4
.L_2:
        /*0010*/ 	.word	index@(_Z3funPiS_)
        /*0014*/ 	.word	0x00000000


	//----- nvinfo : EIATTR_MIN_STACK_SIZE
	.align		4
.L_3:
        /*0018*/ 	.byte	0x04, 0x12
        /*001a*/ 	.short	(.L_5 - .L_4)
	.align		4
.L_4:
        /*001c*/ 	.word	index@(_Z3funPiS_)
        /*0020*/ 	.word	0x00000000
.L_5:


//--------------------- .nv.compat                --------------------------
	.section	.nv.compat,"",@"SHT_CUDA_COMPAT_INFO"
	.align	4
        /*0000*/ 	.byte	0x02, 0x09, 0x00, 0x00, 0x02, 0x02, 0x01, 0x00, 0x02, 0x05, 0x05, 0x00, 0x03, 0x07, 0x01, 0x01
        /*0010*/ 	.byte	0x02, 0x03, 0x00, 0x00, 0x02, 0x06, 0x01, 0x00, 0x04, 0x0b, 0x08, 0x00, 0x09, 0x00, 0x00, 0x00
        /*0020*/ 	.byte	0x00, 0x00, 0x00, 0x00


//--------------------- .nv.info._Z3funPiS_       --------------------------
	.section	.nv.info._Z3funPiS_,"",@"SHT_CUDA_INFO"
	.sectionflags	@""
	.align	4


	//----- nvinfo : EIATTR_CUDA_API_VERSION
	.align		4
        /*0000*/ 	.byte	0x04, 0x37
        /*0002*/ 	.short	(.L_7 - .L_6)
.L_6:
        /*0004*/ 	.word	0x00000082


	//----- nvinfo : EIATTR_KPARAM_INFO
	.align		4
.L_7:
        /*0008*/ 	.byte	0x04, 0x17
        /*000a*/ 	.short	(.L_9 - .L_8)
.L_8:
        /*000c*/ 	.word	0x00000000
        /*0010*/ 	.short	0x0001
        /*0012*/ 	.short	0x0008
        /*0014*/ 	.byte	0x00, 0xf5, 0x21, 0x00


	//----- nvinfo : EIATTR_KPARAM_INFO
	.align		4
.L_9:
        /*0018*/ 	.byte	0x04, 0x17
        /*001a*/ 	.short	(.L_11 - .L_10)
.L_10:
        /*001c*/ 	.word	0x00000000
        /*0020*/ 	.short	0x0000
        /*0022*/ 	.short	0x0000
        /*0024*/ 	.byte	0x00, 0xf5, 0x21, 0x00


	//----- nvinfo : EIATTR_SPARSE_MMA_MASK
	.align		4
.L_11:
        /*0028*/ 	.byte	0x03, 0x50
        /*002a*/ 	.short	0x0000


	//----- nvinfo : EIATTR_MAXREG_COUNT
	.align		4
        /*002c*/ 	.byte	0x03, 0x1b
        /*002e*/ 	.short	0x00ff


	//----- nvinfo : EIATTR_MERCURY_ISA_VERSION
	.align		4
        /*0030*/ 	.byte	0x03, 0x5f
        /*0032*/ 	.short	0x0101


	//----- nvinfo : EIATTR_VRC_CTA_INIT_COUNT
	.align		4
        /*0034*/ 	.byte	0x02, 0x4a
	.zero		1
	.zero		1


	//----- nvinfo : EIATTR_EXIT_INSTR_OFFSETS
	.align		4
        /*0038*/ 	.byte	0x04, 0x1c
        /*003a*/ 	.short	(.L_13 - .L_12)


	//   ....[0]....
.L_12:
        /*003c*/ 	.word	0x000000b0


	//----- nvinfo : EIATTR_CBANK_PARAM_SIZE
	.align		4
.L_13:
        /*0040*/ 	.byte	0x03, 0x19
        /*0042*/ 	.short	0x0010


	//----- nvinfo : EIATTR_PARAM_CBANK
	.align		4
        /*0044*/ 	.byte	0x04, 0x0a
        /*0046*/ 	.short	(.L_15 - .L_14)
	.align		4
.L_14:
        /*0048*/ 	.word	index@(.nv.constant0._Z3funPiS_)
        /*004c*/ 	.short	0x0380
        /*004e*/ 	.short	0x0010


	//----- nvinfo : EIATTR_SW_WAR
	.align		4
.L_15:
        /*0050*/ 	.byte	0x04, 0x36
        /*0052*/ 	.short	(.L_17 - .L_16)
.L_16:
        /*0054*/ 	.word	0x00000008
.L_17:


//--------------------- .nv.callgraph             --------------------------
	.section	.nv.callgraph,"",@"SHT_CUDA_CALLGRAPH"
	.align	4
	.sectionentsize	8
	.align		4
        /*0000*/ 	.word	0x00000000
	.align		4
        /*0004*/ 	.word	0xffffffff
	.align		4
        /*0008*/ 	.word	0x00000000
	.align		4
        /*000c*/ 	.word	0xfffffffe
	.align		4
        /*0010*/ 	.word	0x00000000
	.align		4
        /*0014*/ 	.word	0xfffffffd
	.align		4
        /*0018*/ 	.word	0x00000000
	.align		4
        /*001c*/ 	.word	0xfffffffc


//--------------------- .text._Z3funPiS_          --------------------------
	.section	.text._Z3funPiS_,"ax",@progbits
	.align	128
        .global         _Z3funPiS_
        .type           _Z3funPiS_,@function
        .size           _Z3funPiS_,(.L_x_1 - _Z3funPiS_)
        .other          _Z3funPiS_,@"STO_CUDA_ENTRY STV_DEFAULT"
_Z3funPiS_:
.text._Z3funPiS_:
[----:B------:R-:W-:Y:S01]  /*0000*/  LDC R1, c[0x0][0x37c] ;  /* 0x0000df00ff017b82 */ /* 0x000fe20000000800 */
[----:B------:R-:W0:Y:S07]  /*0010*/  S2R R9, SR_TID.X ;  /* 0x0000000000097919 */ /* 0x000e2e0000002100 */
[----:B------:R-:W0:Y:S01]  /*0020*/  LDC.64 R2, c[0x0][0x388] ;  /* 0x0000e200ff027b82 */ /* 0x000e220000000a00 */
[----:B------:R-:W1:Y:S07]  /*0030*/  LDCU.64 UR4, c[0x0][0x358] ;  /* 0x00006b00ff0477ac */ /* 0x000e6e0008000a00 */
[----:B------:R-:W2:Y:S01]  /*0040*/  LDC.64 R4, c[0x0][0x380] ;  /* 0x0000e000ff047b82 */ /* 0x000ea20000000a00 */
[----:B0-----:R-:W-:-:S06]  /*0050*/  IMAD.WIDE.U32 R2, R9, 0x4, R2 ;  /* 0x0000000409027825 */ /* 0x001fcc00078e0002 */
[----:B-1----:R-:W3:Y:S01]  /*0060*/  LDG.E R2, desc[UR4][R2.64] ;  /* 0x0000000402027981 */ /* 0x002ee2000c1e1900 */
[----:B--2---:R-:W-:-:S04]  /*0070*/  IMAD.WIDE.U32 R4, R9, 0x4, R4 ;  /* 0x0000000409047825 */ /* 0x004fc800078e0004 */
[----:B---3--:R-:W-:-:S04]  /*0080*/  IMAD R7, R2, R2, RZ ;  /* 0x0000000202077224 */ /* 0x008fc800078e02ff */
[----:B------:R-:W-:-:S05]  /*0090*/  IMAD R7, R2, R7, RZ ;  /* 0x0000000702077224 */ /* 0x000fca00078e02ff */
[----:B------:R-:W-:Y:S01]  /*00a0*/  STG.E desc[UR4][R4.64], R7 ;  /* 0x0000000704007986 */ /* 0x000fe2000c101904 */
[----:B------:R-:W-:Y:S05]  /*00b0*/  EXIT ;  /* 0x000000000000794d */ /* 0x000fea0003800000 */
.L_x_0:
[----:B------:R-:W-:-:S00]  /*00c0*/  BRA `(.L_x_0) ;  /* 0xfffffffc00fc7947 */ /* 0x000fc0000383ffff */
[----:B------:R-:W-:-:S00]  /*00d0*/  NOP ;  /* 0x0000000000007918 */ /* 0x000fc00000000000 */
        /* <DEDUP_REMOVED lines=10> */
.L_x_1:


//--------------------- .nv.shared.reserved.0     --------------------------
	.section	.nv.shared.reserved.0,"aw",@nobits
	.weak		__nv_reservedSMEM_offset_0_alias
	.size		__nv_reservedSMEM_offset_0_alias, 0, 64
	.other		__nv_reservedSMEM_offset_0_alias,@"STO_CUDA_RESERVED_SHARED STV_DEFAULT"
__nv_reservedSMEM_offset_0_alias:
	.zero		0
	.zero		64


//--------------------- .nv.constant0._Z3funPiS_  --------------------------
	.section	.nv.constant0._Z3funPiS_,"a",@progbits
	.sectionflags	@""
	.align	4
.nv.constant0._Z3funPiS_:
	.zero		912


//--------------------- SYMBOLS --------------------------

	.type		.nv.reservedSmem.offset0,@object
	.size		.nv.reservedSmem.offset0,0x4
